//
// Generated by NVIDIA NVVM Compiler
//
// Compiler Build ID: CL-36424714
// Cuda compilation tools, release 13.0, V13.0.88
// Based on NVVM 20.0.0
//

.version 9.0
.target sm_100
.address_size 64

	// .globl	_Z27matrixTransposeSharedMemoryPfS_ii
// _ZZ27matrixTransposeSharedMemoryPfS_iiE9sharedMem has been demoted
// _ZZ17parallelReductionPfS_iE9sharedMem has been demoted

.visible .entry _Z27matrixTransposeSharedMemoryPfS_ii(
	.param .u64 .ptr .align 1 _Z27matrixTransposeSharedMemoryPfS_ii_param_0,
	.param .u64 .ptr .align 1 _Z27matrixTransposeSharedMemoryPfS_ii_param_1,
	.param .u32 _Z27matrixTransposeSharedMemoryPfS_ii_param_2,
	.param .u32 _Z27matrixTransposeSharedMemoryPfS_ii_param_3
)
{
	.reg .pred 	%p<7>;
	.reg .b32 	%r<25>;
	.reg .b32 	%f<3>;
	.reg .b64 	%rd<9>;
	// demoted variable
	.shared .align 4 .b8 _ZZ27matrixTransposeSharedMemoryPfS_iiE9sharedMem[1088];
	ld.param.u64 	%rd1, [_Z27matrixTransposeSharedMemoryPfS_ii_param_0];
	ld.param.u64 	%rd2, [_Z27matrixTransposeSharedMemoryPfS_ii_param_1];
	ld.param.u32 	%r9, [_Z27matrixTransposeSharedMemoryPfS_ii_param_2];
	ld.param.u32 	%r11, [_Z27matrixTransposeSharedMemoryPfS_ii_param_3];
	mov.u32 	%r12, %ctaid.x;
	shl.b32 	%r1, %r12, 4;
	mov.u32 	%r2, %tid.x;
	add.s32 	%r3, %r1, %r2;
	mov.u32 	%r13, %ctaid.y;
	shl.b32 	%r4, %r13, 4;
	mov.u32 	%r5, %tid.y;
	add.s32 	%r14, %r4, %r5;
	setp.ge.s32 	%p1, %r3, %r9;
	setp.ge.s32 	%p2, %r14, %r11;
	or.pred  	%p3, %p1, %p2;
	@%p3 bra 	$L__BB0_2;
	cvta.to.global.u64 	%rd3, %rd1;
	mad.lo.s32 	%r15, %r9, %r14, %r3;
	mul.wide.s32 	%rd4, %r15, 4;
	add.s64 	%rd5, %rd3, %rd4;
	ld.global.f32 	%f1, [%rd5];
	mov.u32 	%r16, _ZZ27matrixTransposeSharedMemoryPfS_iiE9sharedMem;
	mad.lo.s32 	%r17, %r5, 68, %r16;
	shl.b32 	%r18, %r2, 2;
	add.s32 	%r19, %r17, %r18;
	st.shared.f32 	[%r19], %f1;
$L__BB0_2:
	bar.sync 	0;
	add.s32 	%r7, %r4, %r2;
	add.s32 	%r8, %r1, %r5;
	setp.ge.s32 	%p4, %r7, %r11;
	setp.ge.s32 	%p5, %r8, %r9;
	or.pred  	%p6, %p5, %p4;
	@%p6 bra 	$L__BB0_4;
	mov.u32 	%r20, _ZZ27matrixTransposeSharedMemoryPfS_iiE9sharedMem;
	mad.lo.s32 	%r21, %r2, 68, %r20;
	shl.b32 	%r22, %r5, 2;
	add.s32 	%r23, %r21, %r22;
	ld.shared.f32 	%f2, [%r23];
	mad.lo.s32 	%r24, %r11, %r8, %r7;
	cvta.to.global.u64 	%rd6, %rd2;
	mul.wide.s32 	%rd7, %r24, 4;
	add.s64 	%rd8, %rd6, %rd7;
	st.global.f32 	[%rd8], %f2;
$L__BB0_4:
	ret;

}
	// .globl	_Z17parallelReductionPfS_i
.visible .entry _Z17parallelReductionPfS_i(
	.param .u64 .ptr .align 1 _Z17parallelReductionPfS_i_param_0,
	.param .u64 .ptr .align 1 _Z17parallelReductionPfS_i_param_1,
	.param .u32 _Z17parallelReductionPfS_i_param_2
)
{
	.reg .pred 	%p<6>;
	.reg .b32 	%r<14>;
	.reg .b32 	%f<9>;
	.reg .b64 	%rd<9>;
	// demoted variable
	.shared .align 4 .b8 _ZZ17parallelReductionPfS_iE9sharedMem[64];
	ld.param.u64 	%rd1, [_Z17parallelReductionPfS_i_param_0];
	ld.param.u64 	%rd2, [_Z17parallelReductionPfS_i_param_1];
	ld.param.u32 	%r8, [_Z17parallelReductionPfS_i_param_2];
	mov.u32 	%r1, %tid.x;
	mov.u32 	%r2, %ctaid.x;
	mov.u32 	%r13, %ntid.x;
	mad.lo.s32 	%r4, %r2, %r13, %r1;
	setp.ge.s32 	%p1, %r4, %r8;
	mov.f32 	%f8, 0f00000000;
	@%p1 bra 	$L__BB1_2;
	cvta.to.global.u64 	%rd3, %rd1;
	mul.wide.s32 	%rd4, %r4, 4;
	add.s64 	%rd5, %rd3, %rd4;
	ld.global.f32 	%f8, [%rd5];
$L__BB1_2:
	shl.b32 	%r9, %r1, 2;
	mov.u32 	%r10, _ZZ17parallelReductionPfS_iE9sharedMem;
	add.s32 	%r5, %r10, %r9;
	st.shared.f32 	[%r5], %f8;
	bar.sync 	0;
	setp.lt.u32 	%p2, %r13, 2;
	@%p2 bra 	$L__BB1_6;
$L__BB1_3:
	shr.u32 	%r7, %r13, 1;
	setp.ge.u32 	%p3, %r1, %r7;
	@%p3 bra 	$L__BB1_5;
	shl.b32 	%r11, %r7, 2;
	add.s32 	%r12, %r5, %r11;
	ld.shared.f32 	%f4, [%r12];
	ld.shared.f32 	%f5, [%r5];
	add.f32 	%f6, %f4, %f5;
	st.shared.f32 	[%r5], %f6;
$L__BB1_5:
	bar.sync 	0;
	setp.gt.u32 	%p4, %r13, 3;
	mov.u32 	%r13, %r7;
	@%p4 bra 	$L__BB1_3;
$L__BB1_6:
	setp.ne.s32 	%p5, %r1, 0;
	@%p5 bra 	$L__BB1_8;
	ld.shared.f32 	%f7, [_ZZ17parallelReductionPfS_iE9sharedMem];
	cvta.to.global.u64 	%rd6, %rd2;
	mul.wide.u32 	%rd7, %r2, 4;
	add.s64 	%rd8, %rd6, %rd7;
	st.global.f32 	[%rd8], %f7;
$L__BB1_8:
	ret;

}


// ===== COMPILED SASS (sm_100) =====

	.target	sm_100

	.elftype	@"ET_EXEC"


//--------------------- .note.nv.tkinfo           --------------------------
	.section	.note.nv.tkinfo,"",@"SHT_NOTE"
	.sectionflags	@"SHF_NOTE_NV_TKINFO"
	.tkinfo
        /*0018*/ 	.word	0x00000002
        /*0030*/ 	.string	""
        /*0030*/ 	.string	"ptxas"
        /*0030*/ 	.string	"Cuda compilation tools, release 13.0, V13.0.88"
        /*0030*/ 	.string	"Build cuda_13.0.r13.0/compiler.36424714_0"
        /*0030*/ 	.string	"-arch sm_100 -m 64 "



//--------------------- .note.nv.cuinfo           --------------------------
	.section	.note.nv.cuinfo,"",@"SHT_NOTE"
	.sectionflags	@"SHF_NOTE_NV_CUINFO"
        /*0018*/ 	.short	0x0002
        /*001a*/ 	.short	0x0064
        /*001c*/ 	.short	0x0082
	.zero		2


//--------------------- .nv.info                  --------------------------
	.section	.nv.info,"",@"SHT_CUDA_INFO"
	.align	4


	//----- nvinfo : EIATTR_REGCOUNT
	.align		4
        /*0000*/ 	.byte	0x04, 0x2f
        /*0002*/ 	.short	(.L_1 - .L_0)
	.align		4
.L_0:
        /*0004*/ 	.word	index@(_Z27matrixTransposeSharedMemoryPfS_ii)
        /*0008*/ 	.word	0x0000000c


	//----- nvinfo : EIATTR_FRAME_SIZE
	.align		4
.L_1:
        /*000c*/ 	.byte	0x04, 0x11
        /*000e*/ 	.short	(.L_3 - .L_2)
	.align		4
.L_2:
        /*0010*/ 	.word	index@(_Z27matrixTransposeSharedMemoryPfS_ii)
        /*0014*/ 	.word	0x00000000


	//----- nvinfo : EIATTR_REGCOUNT
	.align		4
.L_3:
        /*0018*/ 	.byte	0x04, 0x2f
        /*001a*/ 	.short	(.L_5 - .L_4)
	.align		4
.L_4:
        /*001c*/ 	.word	index@(_Z17parallelReductionPfS_i)
        /*0020*/ 	.word	0x0000000b


	//----- nvinfo : EIATTR_FRAME_SIZE
	.align		4
.L_5:
        /*0024*/ 	.byte	0x04, 0x11
        /*0026*/ 	.short	(.L_7 - .L_6)
	.align		4
.L_6:
        /*0028*/ 	.word	index@(_Z17parallelReductionPfS_i)
        /*002c*/ 	.word	0x00000000


	//----- nvinfo : EIATTR_MIN_STACK_SIZE
	.align		4
.L_7:
        /*0030*/ 	.byte	0x04, 0x12
        /*0032*/ 	.short	(.L_9 - .L_8)
	.align		4
.L_8:
        /*0034*/ 	.word	index@(_Z17parallelReductionPfS_i)
        /*0038*/ 	.word	0x00000000


	//----- nvinfo : EIATTR_MIN_STACK_SIZE
	.align		4
.L_9:
        /*003c*/ 	.byte	0x04, 0x12
        /*003e*/ 	.short	(.L_11 - .L_10)
	.align		4
.L_10:
        /*0040*/ 	.word	index@(_Z27matrixTransposeSharedMemoryPfS_ii)
        /*0044*/ 	.word	0x00000000
.L_11:


//--------------------- .nv.compat                --------------------------
	.section	.nv.compat,"",@"SHT_CUDA_COMPAT_INFO"
	.align	4
        /*0000*/ 	.byte	0x02, 0x09, 0x00, 0x00, 0x02, 0x02, 0x01, 0x00, 0x02, 0x05, 0x05, 0x00, 0x03, 0x07, 0x01, 0x01
        /*0010*/ 	.byte	0x02, 0x03, 0x00, 0x00, 0x02, 0x06, 0x01, 0x00, 0x04, 0x0b, 0x08, 0x00, 0x09, 0x00, 0x00, 0x00
        /*0020*/ 	.byte	0x00, 0x00, 0x00, 0x00


//--------------------- .nv.info._Z17parallelReductionPfS_i --------------------------
	.section	.nv.info._Z17parallelReductionPfS_i,"",@"SHT_CUDA_INFO"
	.sectionflags	@""
	.align	4


	//----- nvinfo : EIATTR_CUDA_API_VERSION
	.align		4
        /*0000*/ 	.byte	0x04, 0x37
        /*0002*/ 	.short	(.L_13 - .L_12)
.L_12:
        /*0004*/ 	.word	0x00000082


	//----- nvinfo : EIATTR_KPARAM_INFO
	.align		4
.L_13:
        /*0008*/ 	.byte	0x04, 0x17
        /*000a*/ 	.short	(.L_15 - .L_14)
.L_14:
        /*000c*/ 	.word	0x00000000
        /*0010*/ 	.short	0x0002
        /*0012*/ 	.short	0x0010
        /*0014*/ 	.byte	0x00, 0xf0, 0x11, 0x00


	//----- nvinfo : EIATTR_KPARAM_INFO
	.align		4
.L_15:
        /*0018*/ 	.byte	0x04, 0x17
        /*001a*/ 	.short	(.L_17 - .L_16)
.L_16:
        /*001c*/ 	.word	0x00000000
        /*0020*/ 	.short	0x0001
        /*0022*/ 	.short	0x0008
        /*0024*/ 	.byte	0x00, 0xf5, 0x21, 0x00


	//----- nvinfo : EIATTR_KPARAM_INFO
	.align		4
.L_17:
        /*0028*/ 	.byte	0x04, 0x17
        /*002a*/ 	.short	(.L_19 - .L_18)
.L_18:
        /*002c*/ 	.word	0x00000000
        /*0030*/ 	.short	0x0000
        /*0032*/ 	.short	0x0000
        /*0034*/ 	.byte	0x00, 0xf5, 0x21, 0x00


	//----- nvinfo : EIATTR_SPARSE_MMA_MASK
	.align		4
.L_19:
        /*0038*/ 	.byte	0x03, 0x50
        /*003a*/ 	.short	0x0000


	//----- nvinfo : EIATTR_MAXREG_COUNT
	.align		4
        /*003c*/ 	.byte	0x03, 0x1b
        /*003e*/ 	.short	0x00ff


	//----- nvinfo : EIATTR_NUM_BARRIERS
	.align		4
        /*0040*/ 	.byte	0x02, 0x4c
        /*0042*/ 	.byte	0x01
	.zero		1


	//----- nvinfo : EIATTR_MERCURY_ISA_VERSION
	.align		4
        /*0044*/ 	.byte	0x03, 0x5f
        /*0046*/ 	.short	0x0101


	//----- nvinfo : EIATTR_VRC_CTA_INIT_COUNT
	.align		4
        /*0048*/ 	.byte	0x02, 0x4a
	.zero		1
	.zero		1


	//----- nvinfo : EIATTR_EXIT_INSTR_OFFSETS
	.align		4
        /*004c*/ 	.byte	0x04, 0x1c
        /*004e*/ 	.short	(.L_21 - .L_20)


	//   ....[0]....
.L_20:
        /*0050*/ 	.word	0x00000210


	//   ....[1]....
        /*0054*/ 	.word	0x00000290


	//----- nvinfo : EIATTR_CBANK_PARAM_SIZE
	.align		4
.L_21:
        /*0058*/ 	.byte	0x03, 0x19
        /*005a*/ 	.short	0x0014


	//----- nvinfo : EIATTR_PARAM_CBANK
	.align		4
        /*005c*/ 	.byte	0x04, 0x0a
        /*005e*/ 	.short	(.L_23 - .L_22)
	.align		4
.L_22:
        /*0060*/ 	.word	index@(.nv.constant0._Z17parallelReductionPfS_i)
        /*0064*/ 	.short	0x0380
        /*0066*/ 	.short	0x0014


	//----- nvinfo : EIATTR_SW_WAR
	.align		4
.L_23:
        /*0068*/ 	.byte	0x04, 0x36
        /*006a*/ 	.short	(.L_25 - .L_24)
.L_24:
        /*006c*/ 	.word	0x00000008
.L_25:


//--------------------- .nv.info._Z27matrixTransposeSharedMemoryPfS_ii --------------------------
	.section	.nv.info._Z27matrixTransposeSharedMemoryPfS_ii,"",@"SHT_CUDA_INFO"
	.sectionflags	@""
	.align	4


	//----- nvinfo : EIATTR_CUDA_API_VERSION
	.align		4
        /*0000*/ 	.byte	0x04, 0x37
        /*0002*/ 	.short	(.L_27 - .L_26)
.L_26:
        /*0004*/ 	.word	0x00000082


	//----- nvinfo : EIATTR_KPARAM_INFO
	.align		4
.L_27:
        /*0008*/ 	.byte	0x04, 0x17
        /*000a*/ 	.short	(.L_29 - .L_28)
.L_28:
        /*000c*/ 	.word	0x00000000
        /*0010*/ 	.short	0x0003
        /*0012*/ 	.short	0x0014
        /*0014*/ 	.byte	0x00, 0xf0, 0x11, 0x00


	//----- nvinfo : EIATTR_KPARAM_INFO
	.align		4
.L_29:
        /*0018*/ 	.byte	0x04, 0x17
        /*001a*/ 	.short	(.L_31 - .L_30)
.L_30:
        /*001c*/ 	.word	0x00000000
        /*0020*/ 	.short	0x0002
        /*0022*/ 	.short	0x0010
        /*0024*/ 	.byte	0x00, 0xf0, 0x11, 0x00


	//----- nvinfo : EIATTR_KPARAM_INFO
	.align		4
.L_31:
        /*0028*/ 	.byte	0x04, 0x17
        /*002a*/ 	.short	(.L_33 - .L_32)
.L_32:
        /*002c*/ 	.word	0x00000000
        /*0030*/ 	.short	0x0001
        /*0032*/ 	.short	0x0008
        /*0034*/ 	.byte	0x00, 0xf5, 0x21, 0x00


	//----- nvinfo : EIATTR_KPARAM_INFO
	.align		4
.L_33:
        /*0038*/ 	.byte	0x04, 0x17
        /*003a*/ 	.short	(.L_35 - .L_34)
.L_34:
        /*003c*/ 	.word	0x00000000
        /*0040*/ 	.short	0x0000
        /*0042*/ 	.short	0x0000
        /*0044*/ 	.byte	0x00, 0xf5, 0x21, 0x00


	//----- nvinfo : EIATTR_SPARSE_MMA_MASK
	.align		4
.L_35:
        /*0048*/ 	.byte	0x03, 0x50
        /*004a*/ 	.short	0x0000


	//----- nvinfo : EIATTR_MAXREG_COUNT
	.align		4
        /*004c*/ 	.byte	0x03, 0x1b
        /*004e*/ 	.short	0x00ff


	//----- nvinfo : EIATTR_NUM_BARRIERS
	.align		4
        /*0050*/ 	.byte	0x02, 0x4c
        /*0052*/ 	.byte	0x01
	.zero		1


	//----- nvinfo : EIATTR_MERCURY_ISA_VERSION
	.align		4
        /*0054*/ 	.byte	0x03, 0x5f
        /*0056*/ 	.short	0x0101


	//----- nvinfo : EIATTR_VRC_CTA_INIT_COUNT
	.align		4
        /*0058*/ 	.byte	0x02, 0x4a
	.zero		1
	.zero		1


	//----- nvinfo : EIATTR_EXIT_INSTR_OFFSETS
	.align		4
        /*005c*/ 	.byte	0x04, 0x1c
        /*005e*/ 	.short	(.L_37 - .L_36)


	//   ....[0]....
.L_36:
        /*0060*/ 	.word	0x000001a0


	//   ....[1]....
        /*0064*/ 	.word	0x00000250


	//----- nvinfo : EIATTR_CBANK_PARAM_SIZE
	.align		4
.L_37:
        /*0068*/ 	.byte	0x03, 0x19
        /*006a*/ 	.short	0x0018


	//----- nvinfo : EIATTR_PARAM_CBANK
	.align		4
        /*006c*/ 	.byte	0x04, 0x0a
        /*006e*/ 	.short	(.L_39 - .L_38)
	.align		4
.L_38:
        /*0070*/ 	.word	index@(.nv.constant0._Z27matrixTransposeSharedMemoryPfS_ii)
        /*0074*/ 	.short	0x0380
        /*0076*/ 	.short	0x0018


	//----- nvinfo : EIATTR_SW_WAR
	.align		4
.L_39:
        /*0078*/ 	.byte	0x04, 0x36
        /*007a*/ 	.short	(.L_41 - .L_40)
.L_40:
        /*007c*/ 	.word	0x00000008
.L_41:


//--------------------- .nv.callgraph             --------------------------
	.section	.nv.callgraph,"",@"SHT_CUDA_CALLGRAPH"
	.align	4
	.sectionentsize	8
	.align		4
        /*0000*/ 	.word	0x00000000
	.align		4
        /*0004*/ 	.word	0xffffffff
	.align		4
        /*0008*/ 	.word	0x00000000
	.align		4
        /*000c*/ 	.word	0xfffffffe
	.align		4
        /*0010*/ 	.word	0x00000000
	.align		4
        /*0014*/ 	.word	0xfffffffd
	.align		4
        /*0018*/ 	.word	0x00000000
	.align		4
        /*001c*/ 	.word	0xfffffffc


//--------------------- .text._Z17parallelReductionPfS_i --------------------------
	.section	.text._Z17parallelReductionPfS_i,"ax",@progbits
	.align	128
        .global         _Z17parallelReductionPfS_i
        .type           _Z17parallelReductionPfS_i,@function
        .size           _Z17parallelReductionPfS_i,(.L_x_4 - _Z17parallelReductionPfS_i)
        .other          _Z17parallelReductionPfS_i,@"STO_CUDA_ENTRY STV_DEFAULT"
_Z17parallelReductionPfS_i:
.text._Z17parallelReductionPfS_i:
[----:B------:R-:W-:Y:S01]  /*0000*/  LDC R1, c[0x0][0x37c] ;  /* 0x0000df00ff017b82 */ /* 0x000fe20000000800 */
[----:B------:R-:W0:Y:S01]  /*0010*/  S2R R6, SR_TID.X ;  /* 0x0000000000067919 */ /* 0x000e220000002100 */
[----:B------:R-:W0:Y:S01]  /*0020*/  LDCU UR8, c[0x0][0x360] ;  /* 0x00006c00ff0877ac */ /* 0x000e220008000800 */
[----:B------:R-:W-:Y:S01]  /*0030*/  IMAD.MOV.U32 R4, RZ, RZ, RZ ;  /* 0x000000ffff047224 */ /* 0x000fe200078e00ff */
[----:B------:R-:W0:Y:S01]  /*0040*/  S2R R7, SR_CTAID.X ;  /* 0x0000000000077919 */ /* 0x000e220000002500 */
[----:B------:R-:W1:Y:S01]  /*0050*/  LDCU UR4, c[0x0][0x390] ;  /* 0x00007200ff0477ac */ /* 0x000e620008000800 */
[----:B------:R-:W2:Y:S01]  /*0060*/  LDCU.64 UR6, c[0x0][0x358] ;  /* 0x00006b00ff0677ac */ /* 0x000ea20008000a00 */
[----:B0-----:R-:W-:-:S05]  /*0070*/  IMAD R5, R7, UR8, R6 ;  /* 0x0000000807057c24 */ /* 0x001fca000f8e0206 */
[----:B-1----:R-:W-:-:S13]  /*0080*/  ISETP.GE.AND P0, PT, R5, UR4, PT ;  /* 0x0000000405007c0c */ /* 0x002fda000bf06270 */
[----:B------:R-:W0:Y:S02]  /*0090*/  @!P0 LDC.64 R2, c[0x0][0x380] ;  /* 0x0000e000ff028b82 */ /* 0x000e240000000a00 */
[----:B0-----:R-:W-:-:S05]  /*00a0*/  @!P0 IMAD.WIDE R2, R5, 0x4, R2 ;  /* 0x0000000405028825 */ /* 0x001fca00078e0202 */
[----:B--2---:R-:W2:Y:S01]  /*00b0*/  @!P0 LDG.E R4, desc[UR6][R2.64] ;  /* 0x0000000602048981 */ /* 0x004ea2000c1e1900 */
[----:B------:R-:W0:Y:S01]  /*00c0*/  S2UR UR5, SR_CgaCtaId ;  /* 0x00000000000579c3 */ /* 0x000e220000008800 */
[----:B------:R-:W-:Y:S01]  /*00d0*/  IMAD.U32 R0, RZ, RZ, UR8 ;  /* 0x00000008ff007e24 */ /* 0x000fe2000f8e00ff */
[----:B------:R-:W-:Y:S01]  /*00e0*/  UMOV UR4, 0x400 ;  /* 0x0000040000047882 */ /* 0x000fe20000000000 */
[----:B------:R-:W-:-:S03]  /*00f0*/  ISETP.NE.AND P0, PT, R6, RZ, PT ;  /* 0x000000ff0600720c */ /* 0x000fc60003f05270 */
[----:B------:R-:W-:Y:S01]  /*0100*/  ISETP.GE.U32.AND P1, PT, R0, 0x2, PT ;  /* 0x000000020000780c */ /* 0x000fe20003f26070 */
[----:B0-----:R-:W-:-:S06]  /*0110*/  ULEA UR4, UR5, UR4, 0x18 ;  /* 0x0000000405047291 */ /* 0x001fcc000f8ec0ff */
[----:B------:R-:W-:-:S05]  /*0120*/  LEA R5, R6, UR4, 0x2 ;  /* 0x0000000406057c11 */ /* 0x000fca000f8e10ff */
[----:B--2---:R0:W-:Y:S01]  /*0130*/  STS [R5], R4 ;  /* 0x0000000405007388 */ /* 0x0041e20000000800 */
[----:B------:R-:W-:Y:S06]  /*0140*/  BAR.SYNC.DEFER_BLOCKING 0x0 ;  /* 0x0000000000007b1d */ /* 0x000fec0000010000 */
[----:B------:R-:W-:Y:S05]  /*0150*/  @!P1 BRA `(.L_x_0) ;  /* 0x00000000002c9947 */ /* 0x000fea0003800000 */
.L_x_1:
[----:B------:R-:W-:-:S04]  /*0160*/  SHF.R.U32.HI R8, RZ, 0x1, R0 ;  /* 0x00000001ff087819 */ /* 0x000fc80000011600 */
[----:B------:R-:W-:-:S13]  /*0170*/  ISETP.GE.U32.AND P1, PT, R6, R8, PT ;  /* 0x000000080600720c */ /* 0x000fda0003f26070 */
[----:B------:R-:W-:Y:S01]  /*0180*/  @!P1 LEA R2, R8, R5, 0x2 ;  /* 0x0000000508029211 */ /* 0x000fe200078e10ff */
[----:B------:R-:W-:Y:S05]  /*0190*/  @!P1 LDS R3, [R5] ;  /* 0x0000000005039984 */ /* 0x000fea0000000800 */
[----:B------:R-:W0:Y:S02]  /*01a0*/  @!P1 LDS R2, [R2] ;  /* 0x0000000002029984 */ /* 0x000e240000000800 */
[----:B0-----:R-:W-:-:S05]  /*01b0*/  @!P1 FADD R4, R2, R3 ;  /* 0x0000000302049221 */ /* 0x001fca0000000000 */
[----:B------:R1:W-:Y:S01]  /*01c0*/  @!P1 STS [R5], R4 ;  /* 0x0000000405009388 */ /* 0x0003e20000000800 */
[----:B------:R-:W-:Y:S01]  /*01d0*/  BAR.SYNC.DEFER_BLOCKING 0x0 ;  /* 0x0000000000007b1d */ /* 0x000fe20000010000 */
[----:B------:R-:W-:Y:S01]  /*01e0*/  ISETP.GT.U32.AND P1, PT, R0, 0x3, PT ;  /* 0x000000030000780c */ /* 0x000fe20003f24070 */
[----:B------:R-:W-:-:S12]  /*01f0*/  IMAD.MOV.U32 R0, RZ, RZ, R8 ;  /* 0x000000ffff007224 */ /* 0x000fd800078e0008 */
[----:B-1----:R-:W-:Y:S05]  /*0200*/  @P1 BRA `(.L_x_1) ;  /* 0xfffffffc00d41947 */ /* 0x002fea000383ffff */
.L_x_0:
[----:B------:R-:W-:Y:S05]  /*0210*/  @P0 EXIT ;  /* 0x000000000000094d */ /* 0x000fea0003800000 */
[----:B------:R-:W1:Y:S01]  /*0220*/  S2UR UR5, SR_CgaCtaId ;  /* 0x00000000000579c3 */ /* 0x000e620000008800 */
[----:B------:R-:W-:-:S07]  /*0230*/  UMOV UR4, 0x400 ;  /* 0x0000040000047882 */ /* 0x000fce0000000000 */
[----:B------:R-:W2:Y:S01]  /*0240*/  LDC.64 R2, c[0x0][0x388] ;  /* 0x0000e200ff027b82 */ /* 0x000ea20000000a00 */
[----:B-1----:R-:W-:Y:S01]  /*0250*/  ULEA UR4, UR5, UR4, 0x18 ;  /* 0x0000000405047291 */ /* 0x002fe2000f8ec0ff */
[----:B--2---:R-:W-:-:S08]  /*0260*/  IMAD.WIDE.U32 R2, R7, 0x4, R2 ;  /* 0x0000000407027825 */ /* 0x004fd000078e0002 */
[----:B0-----:R-:W0:Y:S04]  /*0270*/  LDS R5, [UR4] ;  /* 0x00000004ff057984 */ /* 0x001e280008000800 */
[----:B0-----:R-:W-:Y:S01]  /*0280*/  STG.E desc[UR6][R2.64], R5 ;  /* 0x0000000502007986 */ /* 0x001fe2000c101906 */
[----:B------:R-:W-:Y:S05]  /*0290*/  EXIT ;  /* 0x000000000000794d */ /* 0x000fea0003800000 */
.L_x_2:
[----:B------:R-:W-:-:S00]  /*02a0*/  BRA `(.L_x_2) ;  /* 0xfffffffc00fc7947 */ /* 0x000fc0000383ffff */
[----:B------:R-:W-:-:S00]  /*02b0*/  NOP ;  /* 0x0000000000007918 */ /* 0x000fc00000000000 */
        /* <DEDUP_REMOVED lines=12> */
.L_x_4:


//--------------------- .text._Z27matrixTransposeSharedMemoryPfS_ii --------------------------
	.section	.text._Z27matrixTransposeSharedMemoryPfS_ii,"ax",@progbits
	.align	128
        .global         _Z27matrixTransposeSharedMemoryPfS_ii
        .type           _Z27matrixTransposeSharedMemoryPfS_ii,@function
        .size           _Z27matrixTransposeSharedMemoryPfS_ii,(.L_x_5 - _Z27matrixTransposeSharedMemoryPfS_ii)
        .other          _Z27matrixTransposeSharedMemoryPfS_ii,@"STO_CUDA_ENTRY STV_DEFAULT"
_Z27matrixTransposeSharedMemoryPfS_ii:
.text._Z27matrixTransposeSharedMemoryPfS_ii:
[----:B------:R-:W-:Y:S01]  /*0000*/  LDC R1, c[0x0][0x37c] ;  /* 0x0000df00ff017b82 */ /* 0x000fe20000000800 */
[----:B------:R-:W0:Y:S01]  /*0010*/  S2R R8, SR_TID.Y ;  /* 0x0000000000087919 */ /* 0x000e220000002200 */
[----:B------:R-:W1:Y:S01]  /*0020*/  LDCU.64 UR6, c[0x0][0x390] ;  /* 0x00007200ff0677ac */ /* 0x000e620008000a00 */
[----:B------:R-:W0:Y:S01]  /*0030*/  S2R R9, SR_CTAID.Y ;  /* 0x0000000000097919 */ /* 0x000e220000002600 */
[----:B------:R-:W2:Y:S01]  /*0040*/  LDCU.64 UR4, c[0x0][0x358] ;  /* 0x00006b00ff0477ac */ /* 0x000ea20008000a00 */
[----:B------:R-:W3:Y:S01]  /*0050*/  S2R R7, SR_CTAID.X ;  /* 0x0000000000077919 */ /* 0x000ee20000002500 */
[----:B------:R-:W3:Y:S01]  /*0060*/  S2R R6, SR_TID.X ;  /* 0x0000000000067919 */ /* 0x000ee20000002100 */
[----:B0-----:R-:W-:-:S05]  /*0070*/  IMAD R5, R9, 0x10, R8 ;  /* 0x0000001009057824 */ /* 0x001fca00078e0208 */
[----:B-1----:R-:W-:Y:S01]  /*0080*/  ISETP.GE.AND P0, PT, R5, UR7, PT ;  /* 0x0000000705007c0c */ /* 0x002fe2000bf06270 */
[----:B---3--:R-:W-:-:S05]  /*0090*/  IMAD R0, R7, 0x10, R6 ;  /* 0x0000001007007824 */ /* 0x008fca00078e0206 */
[----:B------:R-:W-:-:S13]  /*00a0*/  ISETP.GE.OR P0, PT, R0, UR6, P0 ;  /* 0x0000000600007c0c */ /* 0x000fda0008706670 */
[----:B------:R-:W0:Y:S01]  /*00b0*/  @!P0 LDC.64 R2, c[0x0][0x380] ;  /* 0x0000e000ff028b82 */ /* 0x000e220000000a00 */
[----:B------:R-:W-:-:S04]  /*00c0*/  @!P0 IMAD R5, R5, UR6, R0 ;  /* 0x0000000605058c24 */ /* 0x000fc8000f8e0200 */
[----:B0-----:R-:W-:-:S06]  /*00d0*/  @!P0 IMAD.WIDE R2, R5, 0x4, R2 ;  /* 0x0000000405028825 */ /* 0x001fcc00078e0202 */
[----:B--2---:R-:W2:Y:S01]  /*00e0*/  @!P0 LDG.E R2, desc[UR4][R2.64] ;  /* 0x0000000402028981 */ /* 0x004ea2000c1e1900 */
[----:B------:R-:W-:Y:S01]  /*00f0*/  @!P0 MOV R0, 0x400 ;  /* 0x0000040000008802 */ /* 0x000fe20000000f00 */
[----:B------:R-:W-:Y:S01]  /*0100*/  IMAD R7, R7, 0x10, R8 ;  /* 0x0000001007077824 */ /* 0x000fe200078e0208 */
[----:B------:R-:W-:Y:S01]  /*0110*/  LEA R4, R9, R6, 0x4 ;  /* 0x0000000609047211 */ /* 0x000fe200078e20ff */
[----:B------:R-:W0:Y:S03]  /*0120*/  @!P0 S2R R5, SR_CgaCtaId ;  /* 0x0000000000058919 */ /* 0x000e260000008800 */
[----:B------:R-:W-:-:S04]  /*0130*/  ISETP.GE.AND P1, PT, R4, UR7, PT ;  /* 0x0000000704007c0c */ /* 0x000fc8000bf26270 */
[----:B------:R-:W-:Y:S02]  /*0140*/  ISETP.GE.OR P1, PT, R7, UR6, P1 ;  /* 0x0000000607007c0c */ /* 0x000fe40008f26670 */
[----:B0-----:R-:W-:-:S05]  /*0150*/  @!P0 LEA R0, R5, R0, 0x18 ;  /* 0x0000000005008211 */ /* 0x001fca00078ec0ff */
[----:B------:R-:W-:-:S05]  /*0160*/  @!P0 IMAD R0, R8, 0x44, R0 ;  /* 0x0000004408008824 */ /* 0x000fca00078e0200 */
[----:B------:R-:W-:-:S05]  /*0170*/  @!P0 LEA R5, R6, R0, 0x2 ;  /* 0x0000000006058211 */ /* 0x000fca00078e10ff */
[----:B--2---:R0:W-:Y:S01]  /*0180*/  @!P0 STS [R5], R2 ;  /* 0x0000000205008388 */ /* 0x0041e20000000800 */
[----:B------:R-:W-:Y:S06]  /*0190*/  BAR.SYNC.DEFER_BLOCKING 0x0 ;  /* 0x0000000000007b1d */ /* 0x000fec0000010000 */
[----:B------:R-:W-:Y:S05]  /*01a0*/  @P1 EXIT ;  /* 0x000000000000194d */ /* 0x000fea0003800000 */
[----:B------:R-:W1:Y:S01]  /*01b0*/  S2R R3, SR_CgaCtaId ;  /* 0x0000000000037919 */ /* 0x000e620000008800 */
[----:B------:R-:W-:Y:S01]  /*01c0*/  MOV R0, 0x400 ;  /* 0x0000040000007802 */ /* 0x000fe20000000f00 */
[----:B------:R-:W-:-:S03]  /*01d0*/  IMAD R7, R7, UR7, R4 ;  /* 0x0000000707077c24 */ /* 0x000fc6000f8e0204 */
[----:B-1----:R-:W-:-:S05]  /*01e0*/  LEA R3, R3, R0, 0x18 ;  /* 0x0000000003037211 */ /* 0x002fca00078ec0ff */
[----:B------:R-:W-:Y:S02]  /*01f0*/  IMAD R0, R6, 0x44, R3 ;  /* 0x0000004406007824 */ /* 0x000fe400078e0203 */
[----:B0-----:R-:W0:Y:S02]  /*0200*/  LDC.64 R2, c[0x0][0x388] ;  /* 0x0000e200ff027b82 */ /* 0x001e240000000a00 */
[----:B------:R-:W-:-:S05]  /*0210*/  IMAD R0, R8, 0x4, R0 ;  /* 0x0000000408007824 */ /* 0x000fca00078e0200 */
[----:B------:R-:W1:Y:S01]  /*0220*/  LDS R5, [R0] ;  /* 0x0000000000057984 */ /* 0x000e620000000800 */
[----:B0-----:R-:W-:-:S05]  /*0230*/  IMAD.WIDE R2, R7, 0x4, R2 ;  /* 0x0000000407027825 */ /* 0x001fca00078e0202 */
[----:B-1----:R-:W-:Y:S01]  /*0240*/  STG.E desc[UR4][R2.64], R5 ;  /* 0x0000000502007986 */ /* 0x002fe2000c101904 */
[----:B------:R-:W-:Y:S05]  /*0250*/  EXIT ;  /* 0x000000000000794d */ /* 0x000fea0003800000 */
.L_x_3:
        /* <DEDUP_REMOVED lines=10> */
.L_x_5:


//--------------------- .nv.shared._Z17parallelReductionPfS_i --------------------------
	.section	.nv.shared._Z17parallelReductionPfS_i,"aw",@nobits
	.sectionflags	@""
	.align	4
.nv.shared._Z17parallelReductionPfS_i:
	.zero		1088


//--------------------- .nv.shared.reserved.0     --------------------------
	.section	.nv.shared.reserved.0,"aw",@nobits
	.weak		__nv_reservedSMEM_offset_0_alias
	.size		__nv_reservedSMEM_offset_0_alias, 0, 64
	.other		__nv_reservedSMEM_offset_0_alias,@"STO_CUDA_RESERVED_SHARED STV_DEFAULT"
__nv_reservedSMEM_offset_0_alias:
	.zero		0
	.zero		64


//--------------------- .nv.shared._Z27matrixTransposeSharedMemoryPfS_ii --------------------------
	.section	.nv.shared._Z27matrixTransposeSharedMemoryPfS_ii,"aw",@nobits
	.sectionflags	@""
	.align	4
.nv.shared._Z27matrixTransposeSharedMemoryPfS_ii:
	.zero		2112


//--------------------- .nv.constant0._Z17parallelReductionPfS_i --------------------------
	.section	.nv.constant0._Z17parallelReductionPfS_i,"a",@progbits
	.sectionflags	@""
	.align	4
.nv.constant0._Z17parallelReductionPfS_i:
	.zero		916


//--------------------- .nv.constant0._Z27matrixTransposeSharedMemoryPfS_ii --------------------------
	.section	.nv.constant0._Z27matrixTransposeSharedMemoryPfS_ii,"a",@progbits
	.sectionflags	@""
	.align	4
.nv.constant0._Z27matrixTransposeSharedMemoryPfS_ii:
	.zero		920


//--------------------- SYMBOLS --------------------------

	.type		.nv.reservedSmem.offset0,@object
	.size		.nv.reservedSmem.offset0,0x4
	.type		.nv.reservedSmem.cap,@object
	.size		.nv.reservedSmem.cap,0x4
